//
// Generated by NVIDIA NVVM Compiler
//
// Compiler Build ID: CL-36424714
// Cuda compilation tools, release 13.0, V13.0.88
// Based on NVVM 20.0.0
//

.version 9.0
.target sm_100
.address_size 64

	// .globl	_Z6kernelPii

.visible .entry _Z6kernelPii(
	.param .u64 .ptr .align 1 _Z6kernelPii_param_0,
	.param .u32 _Z6kernelPii_param_1
)
{
	.reg .b32 	%r<5>;
	.reg .b64 	%rd<5>;

	ld.param.u64 	%rd1, [_Z6kernelPii_param_0];
	cvta.to.global.u64 	%rd2, %rd1;
	mov.u32 	%r1, %tid.x;
	mov.u32 	%r2, %ctaid.x;
	mov.u32 	%r3, %ntid.x;
	mad.lo.s32 	%r4, %r3, %r2, %r1;
	mul.wide.s32 	%rd3, %r4, 4;
	add.s64 	%rd4, %rd2, %rd3;
	st.global.u32 	[%rd4], %r4;
	ret;

}


// ===== COMPILED SASS (sm_100) =====

	.target	sm_100

	.elftype	@"ET_EXEC"


//--------------------- .note.nv.tkinfo           --------------------------
	.section	.note.nv.tkinfo,"",@"SHT_NOTE"
	.sectionflags	@"SHF_NOTE_NV_TKINFO"
	.tkinfo
        /*0018*/ 	.word	0x00000002
        /*0030*/ 	.string	""
        /*0030*/ 	.string	"ptxas"
        /*0030*/ 	.string	"Cuda compilation tools, release 13.0, V13.0.88"
        /*0030*/ 	.string	"Build cuda_13.0.r13.0/compiler.36424714_0"
        /*0030*/ 	.string	"-arch sm_100 -m 64 "



//--------------------- .note.nv.cuinfo           --------------------------
	.section	.note.nv.cuinfo,"",@"SHT_NOTE"
	.sectionflags	@"SHF_NOTE_NV_CUINFO"
        /*0018*/ 	.short	0x0002
        /*001a*/ 	.short	0x0064
        /*001c*/ 	.short	0x0082
	.zero		2


//--------------------- .nv.info                  --------------------------
	.section	.nv.info,"",@"SHT_CUDA_INFO"
	.align	4


	//----- nvinfo : EIATTR_REGCOUNT
	.align		4
        /*0000*/ 	.byte	0x04, 0x2f
        /*0002*/ 	.short	(.L_1 - .L_0)
	.align		4
.L_0:
        /*0004*/ 	.word	index@(_Z6kernelPii)
        /*0008*/ 	.word	0x00000008


	//----- nvinfo : EIATTR_FRAME_SIZE
	.align		4
.L_1:
        /*000c*/ 	.byte	0x04, 0x11
        /*000e*/ 	.short	(.L_3 - .L_2)
	.align		4
.L_2:
        /*0010*/ 	.word	index@(_Z6kernelPii)
        /*0014*/ 	.word	0x00000000


	//----- nvinfo : EIATTR_MIN_STACK_SIZE
	.align		4
.L_3:
        /*0018*/ 	.byte	0x04, 0x12
        /*001a*/ 	.short	(.L_5 - .L_4)
	.align		4
.L_4:
        /*001c*/ 	.word	index@(_Z6kernelPii)
        /*0020*/ 	.word	0x00000000
.L_5:


//--------------------- .nv.compat                --------------------------
	.section	.nv.compat,"",@"SHT_CUDA_COMPAT_INFO"
	.align	4
        /*0000*/ 	.byte	0x02, 0x09, 0x00, 0x00, 0x02, 0x02, 0x01, 0x00, 0x02, 0x05, 0x05, 0x00, 0x03, 0x07, 0x01, 0x01
        /*0010*/ 	.byte	0x02, 0x03, 0x00, 0x00, 0x02, 0x06, 0x01, 0x00, 0x04, 0x0b, 0x08, 0x00, 0x09, 0x00, 0x00, 0x00
        /*0020*/ 	.byte	0x00, 0x00, 0x00, 0x00


//--------------------- .nv.info._Z6kernelPii     --------------------------
	.section	.nv.info._Z6kernelPii,"",@"SHT_CUDA_INFO"
	.sectionflags	@""
	.align	4


	//----- nvinfo : EIATTR_CUDA_API_VERSION
	.align		4
        /*0000*/ 	.byte	0x04, 0x37
        /*0002*/ 	.short	(.L_7 - .L_6)
.L_6:
        /*0004*/ 	.word	0x00000082


	//----- nvinfo : EIATTR_KPARAM_INFO
	.align		4
.L_7:
        /*0008*/ 	.byte	0x04, 0x17
        /*000a*/ 	.short	(.L_9 - .L_8)
.L_8:
        /*000c*/ 	.word	0x00000000
        /*0010*/ 	.short	0x0001
        /*0012*/ 	.short	0x0008
        /*0014*/ 	.byte	0x00, 0xf0, 0x11, 0x00


	//----- nvinfo : EIATTR_KPARAM_INFO
	.align		4
.L_9:
        /*0018*/ 	.byte	0x04, 0x17
        /*001a*/ 	.short	(.L_11 - .L_10)
.L_10:
        /*001c*/ 	.word	0x00000000
        /*0020*/ 	.short	0x0000
        /*0022*/ 	.short	0x0000
        /*0024*/ 	.byte	0x00, 0xf5, 0x21, 0x00


	//----- nvinfo : EIATTR_SPARSE_MMA_MASK
	.align		4
.L_11:
        /*0028*/ 	.byte	0x03, 0x50
        /*002a*/ 	.short	0x0000


	//----- nvinfo : EIATTR_MAXREG_COUNT
	.align		4
        /*002c*/ 	.byte	0x03, 0x1b
        /*002e*/ 	.short	0x00ff


	//----- nvinfo : EIATTR_MERCURY_ISA_VERSION
	.align		4
        /*0030*/ 	.byte	0x03, 0x5f
        /*0032*/ 	.short	0x0101


	//----- nvinfo : EIATTR_VRC_CTA_INIT_COUNT
	.align		4
        /*0034*/ 	.byte	0x02, 0x4a
	.zero		1
	.zero		1


	//----- nvinfo : EIATTR_EXIT_INSTR_OFFSETS
	.align		4
        /*0038*/ 	.byte	0x04, 0x1c
        /*003a*/ 	.short	(.L_13 - .L_12)


	//   ....[0]....
.L_12:
        /*003c*/ 	.word	0x00000090


	//----- nvinfo : EIATTR_CBANK_PARAM_SIZE
	.align		4
.L_13:
        /*0040*/ 	.byte	0x03, 0x19
        /*0042*/ 	.short	0x000c


	//----- nvinfo : EIATTR_PARAM_CBANK
	.align		4
        /*0044*/ 	.byte	0x04, 0x0a
        /*0046*/ 	.short	(.L_15 - .L_14)
	.align		4
.L_14:
        /*0048*/ 	.word	index@(.nv.constant0._Z6kernelPii)
        /*004c*/ 	.short	0x0380
        /*004e*/ 	.short	0x000c


	//----- nvinfo : EIATTR_SW_WAR
	.align		4
.L_15:
        /*0050*/ 	.byte	0x04, 0x36
        /*0052*/ 	.short	(.L_17 - .L_16)
.L_16:
        /*0054*/ 	.word	0x00000008
.L_17:


//--------------------- .nv.callgraph             --------------------------
	.section	.nv.callgraph,"",@"SHT_CUDA_CALLGRAPH"
	.align	4
	.sectionentsize	8
	.align		4
        /*0000*/ 	.word	0x00000000
	.align		4
        /*0004*/ 	.word	0xffffffff
	.align		4
        /*0008*/ 	.word	0x00000000
	.align		4
        /*000c*/ 	.word	0xfffffffe
	.align		4
        /*0010*/ 	.word	0x00000000
	.align		4
        /*0014*/ 	.word	0xfffffffd
	.align		4
        /*0018*/ 	.word	0x00000000
	.align		4
        /*001c*/ 	.word	0xfffffffc


//--------------------- .text._Z6kernelPii        --------------------------
	.section	.text._Z6kernelPii,"ax",@progbits
	.align	128
        .global         _Z6kernelPii
        .type           _Z6kernelPii,@function
        .size           _Z6kernelPii,(.L_x_1 - _Z6kernelPii)
        .other          _Z6kernelPii,@"STO_CUDA_ENTRY STV_DEFAULT"
_Z6kernelPii:
.text._Z6kernelPii:
[----:B------:R-:W-:Y:S01]  /*0000*/  LDC R1, c[0x0][0x37c] ;  /* 0x0000df00ff017b82 */ /* 0x000fe20000000800 */
[----:B------:R-:W0:Y:S07]  /*0010*/  S2R R5, SR_TID.X ;  /* 0x0000000000057919 */ /* 0x000e2e0000002100 */
[----:B------:R-:W0:Y:S01]  /*0020*/  S2UR UR6, SR_CTAID.X ;  /* 0x00000000000679c3 */ /* 0x000e220000002500 */
[----:B------:R-:W1:Y:S07]  /*0030*/  LDCU.64 UR4, c[0x0][0x358] ;  /* 0x00006b00ff0477ac */ /* 0x000e6e0008000a00 */
[----:B------:R-:W0:Y:S08]  /*0040*/  LDC R0, c[0x0][0x360] ;  /* 0x0000d800ff007b82 */ /* 0x000e300000000800 */
[----:B------:R-:W2:Y:S01]  /*0050*/  LDC.64 R2, c[0x0][0x380] ;  /* 0x0000e000ff027b82 */ /* 0x000ea20000000a00 */
[----:B0-----:R-:W-:-:S04]  /*0060*/  IMAD R5, R0, UR6, R5 ;  /* 0x0000000600057c24 */ /* 0x001fc8000f8e0205 */
[----:B--2---:R-:W-:-:S05]  /*0070*/  IMAD.WIDE R2, R5, 0x4, R2 ;  /* 0x0000000405027825 */ /* 0x004fca00078e0202 */
[----:B-1----:R-:W-:Y:S01]  /*0080*/  STG.E desc[UR4][R2.64], R5 ;  /* 0x0000000502007986 */ /* 0x002fe2000c101904 */
[----:B------:R-:W-:Y:S05]  /*0090*/  EXIT ;  /* 0x000000000000794d */ /* 0x000fea0003800000 */
.L_x_0:
[----:B------:R-:W-:-:S00]  /*00a0*/  BRA `(.L_x_0) ;  /* 0xfffffffc00fc7947 */ /* 0x000fc0000383ffff */
[----:B------:R-:W-:-:S00]  /*00b0*/  NOP ;  /* 0x0000000000007918 */ /* 0x000fc00000000000 */
        /* <DEDUP_REMOVED lines=12> */
.L_x_1:


//--------------------- .nv.shared.reserved.0     --------------------------
	.section	.nv.shared.reserved.0,"aw",@nobits
	.weak		__nv_reservedSMEM_offset_0_alias
	.size		__nv_reservedSMEM_offset_0_alias, 0, 64
	.other		__nv_reservedSMEM_offset_0_alias,@"STO_CUDA_RESERVED_SHARED STV_DEFAULT"
__nv_reservedSMEM_offset_0_alias:
	.zero		0
	.zero		64


//--------------------- .nv.constant0._Z6kernelPii --------------------------
	.section	.nv.constant0._Z6kernelPii,"a",@progbits
	.sectionflags	@""
	.align	4
.nv.constant0._Z6kernelPii:
	.zero		908


//--------------------- SYMBOLS --------------------------

	.type		.nv.reservedSmem.offset0,@object
	.size		.nv.reservedSmem.offset0,0x4
